//
// Generated by NVIDIA NVVM Compiler
//
// Compiler Build ID: CL-36424714
// Cuda compilation tools, release 13.0, V13.0.88
// Based on NVVM 20.0.0
//

.version 9.0
.target sm_100
.address_size 64

	// .globl	_Z19smithWatermanKernelPcS_Piii

.visible .entry _Z19smithWatermanKernelPcS_Piii(
	.param .u64 .ptr .align 1 _Z19smithWatermanKernelPcS_Piii_param_0,
	.param .u64 .ptr .align 1 _Z19smithWatermanKernelPcS_Piii_param_1,
	.param .u64 .ptr .align 1 _Z19smithWatermanKernelPcS_Piii_param_2,
	.param .u32 _Z19smithWatermanKernelPcS_Piii_param_3,
	.param .u32 _Z19smithWatermanKernelPcS_Piii_param_4
)
{
	.reg .pred 	%p<5>;
	.reg .b16 	%rs<3>;
	.reg .b32 	%r<26>;
	.reg .b64 	%rd<23>;

	ld.param.u64 	%rd1, [_Z19smithWatermanKernelPcS_Piii_param_0];
	ld.param.u64 	%rd2, [_Z19smithWatermanKernelPcS_Piii_param_1];
	ld.param.u64 	%rd3, [_Z19smithWatermanKernelPcS_Piii_param_2];
	ld.param.u32 	%r4, [_Z19smithWatermanKernelPcS_Piii_param_3];
	ld.param.u32 	%r5, [_Z19smithWatermanKernelPcS_Piii_param_4];
	mov.u32 	%r6, %ctaid.x;
	mov.u32 	%r7, %ntid.x;
	mov.u32 	%r8, %tid.x;
	mad.lo.s32 	%r1, %r6, %r7, %r8;
	mov.u32 	%r9, %ctaid.y;
	mov.u32 	%r10, %ntid.y;
	mov.u32 	%r11, %tid.y;
	mad.lo.s32 	%r12, %r9, %r10, %r11;
	setp.ge.s32 	%p1, %r1, %r5;
	setp.ge.s32 	%p2, %r12, %r4;
	or.pred  	%p3, %p1, %p2;
	@%p3 bra 	$L__BB0_2;
	cvta.to.global.u64 	%rd4, %rd1;
	cvta.to.global.u64 	%rd5, %rd2;
	cvta.to.global.u64 	%rd6, %rd3;
	cvt.s64.s32 	%rd7, %r1;
	add.s64 	%rd8, %rd4, %rd7;
	ld.global.u8 	%rs1, [%rd8];
	cvt.u64.u32 	%rd9, %r12;
	add.s64 	%rd10, %rd5, %rd9;
	ld.global.u8 	%rs2, [%rd10];
	setp.eq.s16 	%p4, %rs1, %rs2;
	selp.b32 	%r13, 2, -1, %p4;
	add.s32 	%r14, %r1, -1;
	mul.lo.s32 	%r15, %r4, %r14;
	cvt.s64.s32 	%rd11, %r15;
	add.s64 	%rd12, %rd11, %rd9;
	shl.b64 	%rd13, %rd12, 2;
	add.s64 	%rd14, %rd6, %rd13;
	ld.global.u32 	%r16, [%rd14+-4];
	add.s32 	%r17, %r13, %r16;
	add.s32 	%r18, %r15, %r12;
	mul.wide.s32 	%rd15, %r18, 4;
	add.s64 	%rd16, %rd6, %rd15;
	ld.global.u32 	%r19, [%rd16];
	mul.lo.s32 	%r20, %r4, %r1;
	cvt.s64.s32 	%rd17, %r20;
	add.s64 	%rd18, %rd17, %rd9;
	shl.b64 	%rd19, %rd18, 2;
	add.s64 	%rd20, %rd6, %rd19;
	ld.global.u32 	%r21, [%rd20+-4];
	max.s32 	%r22, %r19, %r21;
	add.s32 	%r23, %r22, -2;
	max.s32 	%r24, %r17, %r23;
	max.s32 	%r25, %r24, 0;
	mul.wide.s32 	%rd21, %r4, 4;
	add.s64 	%rd22, %rd16, %rd21;
	st.global.u32 	[%rd22], %r25;
$L__BB0_2:
	ret;

}


// ===== COMPILED SASS (sm_100) =====

	.target	sm_100

	.elftype	@"ET_EXEC"


//--------------------- .note.nv.tkinfo           --------------------------
	.section	.note.nv.tkinfo,"",@"SHT_NOTE"
	.sectionflags	@"SHF_NOTE_NV_TKINFO"
	.tkinfo
        /*0018*/ 	.word	0x00000002
        /*0030*/ 	.string	""
        /*0030*/ 	.string	"ptxas"
        /*0030*/ 	.string	"Cuda compilation tools, release 13.0, V13.0.88"
        /*0030*/ 	.string	"Build cuda_13.0.r13.0/compiler.36424714_0"
        /*0030*/ 	.string	"-arch sm_100 -m 64 "



//--------------------- .note.nv.cuinfo           --------------------------
	.section	.note.nv.cuinfo,"",@"SHT_NOTE"
	.sectionflags	@"SHF_NOTE_NV_CUINFO"
        /*0018*/ 	.short	0x0002
        /*001a*/ 	.short	0x0064
        /*001c*/ 	.short	0x0082
	.zero		2


//--------------------- .nv.info                  --------------------------
	.section	.nv.info,"",@"SHT_CUDA_INFO"
	.align	4


	//----- nvinfo : EIATTR_REGCOUNT
	.align		4
        /*0000*/ 	.byte	0x04, 0x2f
        /*0002*/ 	.short	(.L_1 - .L_0)
	.align		4
.L_0:
        /*0004*/ 	.word	index@(_Z19smithWatermanKernelPcS_Piii)
        /*0008*/ 	.word	0x00000013


	//----- nvinfo : EIATTR_FRAME_SIZE
	.align		4
.L_1:
        /*000c*/ 	.byte	0x04, 0x11
        /*000e*/ 	.short	(.L_3 - .L_2)
	.align		4
.L_2:
        /*0010*/ 	.word	index@(_Z19smithWatermanKernelPcS_Piii)
        /*0014*/ 	.word	0x00000000


	//----- nvinfo : EIATTR_MIN_STACK_SIZE
	.align		4
.L_3:
        /*0018*/ 	.byte	0x04, 0x12
        /*001a*/ 	.short	(.L_5 - .L_4)
	.align		4
.L_4:
        /*001c*/ 	.word	index@(_Z19smithWatermanKernelPcS_Piii)
        /*0020*/ 	.word	0x00000000
.L_5:


//--------------------- .nv.compat                --------------------------
	.section	.nv.compat,"",@"SHT_CUDA_COMPAT_INFO"
	.align	4
        /*0000*/ 	.byte	0x02, 0x09, 0x00, 0x00, 0x02, 0x02, 0x01, 0x00, 0x02, 0x05, 0x05, 0x00, 0x03, 0x07, 0x01, 0x01
        /*0010*/ 	.byte	0x02, 0x03, 0x00, 0x00, 0x02, 0x06, 0x01, 0x00, 0x04, 0x0b, 0x08, 0x00, 0x09, 0x00, 0x00, 0x00
        /*0020*/ 	.byte	0x00, 0x00, 0x00, 0x00


//--------------------- .nv.info._Z19smithWatermanKernelPcS_Piii --------------------------
	.section	.nv.info._Z19smithWatermanKernelPcS_Piii,"",@"SHT_CUDA_INFO"
	.sectionflags	@""
	.align	4


	//----- nvinfo : EIATTR_CUDA_API_VERSION
	.align		4
        /*0000*/ 	.byte	0x04, 0x37
        /*0002*/ 	.short	(.L_7 - .L_6)
.L_6:
        /*0004*/ 	.word	0x00000082


	//----- nvinfo : EIATTR_KPARAM_INFO
	.align		4
.L_7:
        /*0008*/ 	.byte	0x04, 0x17
        /*000a*/ 	.short	(.L_9 - .L_8)
.L_8:
        /*000c*/ 	.word	0x00000000
        /*0010*/ 	.short	0x0004
        /*0012*/ 	.short	0x001c
        /*0014*/ 	.byte	0x00, 0xf0, 0x11, 0x00


	//----- nvinfo : EIATTR_KPARAM_INFO
	.align		4
.L_9:
        /*0018*/ 	.byte	0x04, 0x17
        /*001a*/ 	.short	(.L_11 - .L_10)
.L_10:
        /*001c*/ 	.word	0x00000000
        /*0020*/ 	.short	0x0003
        /*0022*/ 	.short	0x0018
        /*0024*/ 	.byte	0x00, 0xf0, 0x11, 0x00


	//----- nvinfo : EIATTR_KPARAM_INFO
	.align		4
.L_11:
        /*0028*/ 	.byte	0x04, 0x17
        /*002a*/ 	.short	(.L_13 - .L_12)
.L_12:
        /*002c*/ 	.word	0x00000000
        /*0030*/ 	.short	0x0002
        /*0032*/ 	.short	0x0010
        /*0034*/ 	.byte	0x00, 0xf5, 0x21, 0x00


	//----- nvinfo : EIATTR_KPARAM_INFO
	.align		4
.L_13:
        /*0038*/ 	.byte	0x04, 0x17
        /*003a*/ 	.short	(.L_15 - .L_14)
.L_14:
        /*003c*/ 	.word	0x00000000
        /*0040*/ 	.short	0x0001
        /*0042*/ 	.short	0x0008
        /*0044*/ 	.byte	0x00, 0xf5, 0x21, 0x00


	//----- nvinfo : EIATTR_KPARAM_INFO
	.align		4
.L_15:
        /*0048*/ 	.byte	0x04, 0x17
        /*004a*/ 	.short	(.L_17 - .L_16)
.L_16:
        /*004c*/ 	.word	0x00000000
        /*0050*/ 	.short	0x0000
        /*0052*/ 	.short	0x0000
        /*0054*/ 	.byte	0x00, 0xf5, 0x21, 0x00


	//----- nvinfo : EIATTR_SPARSE_MMA_MASK
	.align		4
.L_17:
        /*0058*/ 	.byte	0x03, 0x50
        /*005a*/ 	.short	0x0000


	//----- nvinfo : EIATTR_MAXREG_COUNT
	.align		4
        /*005c*/ 	.byte	0x03, 0x1b
        /*005e*/ 	.short	0x00ff


	//----- nvinfo : EIATTR_MERCURY_ISA_VERSION
	.align		4
        /*0060*/ 	.byte	0x03, 0x5f
        /*0062*/ 	.short	0x0101


	//----- nvinfo : EIATTR_VRC_CTA_INIT_COUNT
	.align		4
        /*0064*/ 	.byte	0x02, 0x4a
	.zero		1
	.zero		1


	//----- nvinfo : EIATTR_EXIT_INSTR_OFFSETS
	.align		4
        /*0068*/ 	.byte	0x04, 0x1c
        /*006a*/ 	.short	(.L_19 - .L_18)


	//   ....[0]....
.L_18:
        /*006c*/ 	.word	0x000000c0


	//   ....[1]....
        /*0070*/ 	.word	0x000002e0


	//----- nvinfo : EIATTR_CBANK_PARAM_SIZE
	.align		4
.L_19:
        /*0074*/ 	.byte	0x03, 0x19
        /*0076*/ 	.short	0x0020


	//----- nvinfo : EIATTR_PARAM_CBANK
	.align		4
        /*0078*/ 	.byte	0x04, 0x0a
        /*007a*/ 	.short	(.L_21 - .L_20)
	.align		4
.L_20:
        /*007c*/ 	.word	index@(.nv.constant0._Z19smithWatermanKernelPcS_Piii)
        /*0080*/ 	.short	0x0380
        /*0082*/ 	.short	0x0020


	//----- nvinfo : EIATTR_SW_WAR
	.align		4
.L_21:
        /*0084*/ 	.byte	0x04, 0x36
        /*0086*/ 	.short	(.L_23 - .L_22)
.L_22:
        /*0088*/ 	.word	0x00000008
.L_23:


//--------------------- .nv.callgraph             --------------------------
	.section	.nv.callgraph,"",@"SHT_CUDA_CALLGRAPH"
	.align	4
	.sectionentsize	8
	.align		4
        /*0000*/ 	.word	0x00000000
	.align		4
        /*0004*/ 	.word	0xffffffff
	.align		4
        /*0008*/ 	.word	0x00000000
	.align		4
        /*000c*/ 	.word	0xfffffffe
	.align		4
        /*0010*/ 	.word	0x00000000
	.align		4
        /*0014*/ 	.word	0xfffffffd
	.align		4
        /*0018*/ 	.word	0x00000000
	.align		4
        /*001c*/ 	.word	0xfffffffc


//--------------------- .text._Z19smithWatermanKernelPcS_Piii --------------------------
	.section	.text._Z19smithWatermanKernelPcS_Piii,"ax",@progbits
	.align	128
        .global         _Z19smithWatermanKernelPcS_Piii
        .type           _Z19smithWatermanKernelPcS_Piii,@function
        .size           _Z19smithWatermanKernelPcS_Piii,(.L_x_1 - _Z19smithWatermanKernelPcS_Piii)
        .other          _Z19smithWatermanKernelPcS_Piii,@"STO_CUDA_ENTRY STV_DEFAULT"
_Z19smithWatermanKernelPcS_Piii:
.text._Z19smithWatermanKernelPcS_Piii:
[----:B------:R-:W-:Y:S01]  /*0000*/  LDC R1, c[0x0][0x37c] ;  /* 0x0000df00ff017b82 */ /* 0x000fe20000000800 */
[----:B------:R-:W0:Y:S07]  /*0010*/  S2R R4, SR_TID.Y ;  /* 0x0000000000047919 */ /* 0x000e2e0000002200 */
[----:B------:R-:W1:Y:S01]  /*0020*/  LDC R0, c[0x0][0x360] ;  /* 0x0000d800ff007b82 */ /* 0x000e620000000800 */
[----:B------:R-:W1:Y:S07]  /*0030*/  S2R R5, SR_TID.X ;  /* 0x0000000000057919 */ /* 0x000e6e0000002100 */
[----:B------:R-:W0:Y:S08]  /*0040*/  S2UR UR5, SR_CTAID.Y ;  /* 0x00000000000579c3 */ /* 0x000e300000002600 */
[----:B------:R-:W0:Y:S08]  /*0050*/  LDC R7, c[0x0][0x364] ;  /* 0x0000d900ff077b82 */ /* 0x000e300000000800 */
[----:B------:R-:W1:Y:S08]  /*0060*/  S2UR UR4, SR_CTAID.X ;  /* 0x00000000000479c3 */ /* 0x000e700000002500 */
[----:B------:R-:W2:Y:S01]  /*0070*/  LDC.64 R2, c[0x0][0x398] ;  /* 0x0000e600ff027b82 */ /* 0x000ea20000000a00 */
[----:B0-----:R-:W-:-:S02]  /*0080*/  IMAD R7, R7, UR5, R4 ;  /* 0x0000000507077c24 */ /* 0x001fc4000f8e0204 */
[----:B-1----:R-:W-:-:S03]  /*0090*/  IMAD R0, R0, UR4, R5 ;  /* 0x0000000400007c24 */ /* 0x002fc6000f8e0205 */
[----:B--2---:R-:W-:-:S04]  /*00a0*/  ISETP.GE.AND P0, PT, R7, R2, PT ;  /* 0x000000020700720c */ /* 0x004fc80003f06270 */
[----:B------:R-:W-:-:S13]  /*00b0*/  ISETP.GE.OR P0, PT, R0, R3, P0 ;  /* 0x000000030000720c */ /* 0x000fda0000706670 */
[----:B------:R-:W-:Y:S05]  /*00c0*/  @P0 EXIT ;  /* 0x000000000000094d */ /* 0x000fea0003800000 */
[----:B------:R-:W0:Y:S01]  /*00d0*/  LDCU.128 UR8, c[0x0][0x380] ;  /* 0x00007000ff0877ac */ /* 0x000e220008000c00 */
[----:B------:R-:W1:Y:S01]  /*00e0*/  LDC.64 R4, c[0x0][0x390] ;  /* 0x0000e400ff047b82 */ /* 0x000e620000000a00 */
[C---:B------:R-:W-:Y:S01]  /*00f0*/  VIADD R3, R0.reuse, 0xffffffff ;  /* 0xffffffff00037836 */ /* 0x040fe20000000000 */
[----:B------:R-:W2:Y:S03]  /*0100*/  LDCU.64 UR4, c[0x0][0x358] ;  /* 0x00006b00ff0477ac */ /* 0x000ea60008000a00 */
[----:B------:R-:W-:Y:S01]  /*0110*/  IMAD R14, R3, R2, RZ ;  /* 0x00000002030e7224 */ /* 0x000fe200078e02ff */
[----:B------:R-:W3:Y:S01]  /*0120*/  LDCU.64 UR6, c[0x0][0x390] ;  /* 0x00007200ff0677ac */ /* 0x000ee20008000a00 */
[----:B0-----:R-:W-:Y:S02]  /*0130*/  IADD3 R10, P0, PT, R0, UR8, RZ ;  /* 0x00000008000a7c10 */ /* 0x001fe4000ff1e0ff */
[----:B------:R-:W-:-:S02]  /*0140*/  IADD3 R12, P1, PT, R7, UR10, RZ ;  /* 0x0000000a070c7c10 */ /* 0x000fc4000ff3e0ff */
[C---:B------:R-:W-:Y:S01]  /*0150*/  LEA.HI.X.SX32 R11, R0.reuse, UR9, 0x1, P0 ;  /* 0x00000009000b7c11 */ /* 0x040fe200080f0eff */
[----:B------:R-:W-:Y:S02]  /*0160*/  IMAD R0, R0, R2, RZ ;  /* 0x0000000200007224 */ /* 0x000fe400078e02ff */
[----:B------:R-:W-:Y:S01]  /*0170*/  IMAD.X R13, RZ, RZ, UR11, P1 ;  /* 0x0000000bff0d7e24 */ /* 0x000fe200088e06ff */
[C---:B------:R-:W-:Y:S01]  /*0180*/  IADD3 R15, P1, PT, R7.reuse, R14, RZ ;  /* 0x0000000e070f7210 */ /* 0x040fe20007f3e0ff */
[----:B--2---:R-:W2:Y:S01]  /*0190*/  LDG.E.U8 R10, desc[UR4][R10.64] ;  /* 0x000000040a0a7981 */ /* 0x004ea2000c1e1100 */
[----:B------:R-:W-:-:S03]  /*01a0*/  IADD3 R9, P0, PT, R7, R0, RZ ;  /* 0x0000000007097210 */ /* 0x000fc60007f1e0ff */
[----:B------:R-:W2:Y:S01]  /*01b0*/  LDG.E.U8 R13, desc[UR4][R12.64] ;  /* 0x000000040c0d7981 */ /* 0x000ea2000c1e1100 */
[----:B------:R-:W-:Y:S01]  /*01c0*/  LEA.HI.X.SX32 R16, R14, RZ, 0x1, P1 ;  /* 0x000000ff0e107211 */ /* 0x000fe200008f0eff */
[----:B------:R-:W-:Y:S01]  /*01d0*/  IMAD.IADD R3, R7, 0x1, R14 ;  /* 0x0000000107037824 */ /* 0x000fe200078e020e */
[----:B---3--:R-:W-:Y:S02]  /*01e0*/  LEA R6, P1, R15, UR6, 0x2 ;  /* 0x000000060f067c11 */ /* 0x008fe4000f8210ff */
[----:B------:R-:W-:Y:S01]  /*01f0*/  LEA.HI.X.SX32 R0, R0, RZ, 0x1, P0 ;  /* 0x000000ff00007211 */ /* 0x000fe200000f0eff */
[----:B-1----:R-:W-:Y:S01]  /*0200*/  IMAD.WIDE R4, R3, 0x4, R4 ;  /* 0x0000000403047825 */ /* 0x002fe200078e0204 */
[----:B------:R-:W-:Y:S02]  /*0210*/  LEA R8, P0, R9, UR6, 0x2 ;  /* 0x0000000609087c11 */ /* 0x000fe4000f8010ff */
[----:B------:R-:W-:Y:S02]  /*0220*/  LEA.HI.X R7, R15, UR7, R16, 0x2, P1 ;  /* 0x000000070f077c11 */ /* 0x000fe400088f1410 */
[----:B------:R-:W-:-:S02]  /*0230*/  LEA.HI.X R9, R9, UR7, R0, 0x2, P0 ;  /* 0x0000000709097c11 */ /* 0x000fc400080f1400 */
[----:B------:R-:W3:Y:S04]  /*0240*/  LDG.E R0, desc[UR4][R4.64] ;  /* 0x0000000404007981 */ /* 0x000ee8000c1e1900 */
[----:B------:R-:W4:Y:S04]  /*0250*/  LDG.E R6, desc[UR4][R6.64+-0x4] ;  /* 0xfffffc0406067981 */ /* 0x000f28000c1e1900 */
[----:B------:R-:W3:Y:S01]  /*0260*/  LDG.E R9, desc[UR4][R8.64+-0x4] ;  /* 0xfffffc0408097981 */ /* 0x000ee2000c1e1900 */
[----:B------:R-:W-:Y:S01]  /*0270*/  IMAD.WIDE R2, R2, 0x4, R4 ;  /* 0x0000000402027825 */ /* 0x000fe200078e0204 */
[----:B--2---:R-:W-:-:S03]  /*0280*/  ISETP.NE.AND P0, PT, R10, R13, PT ;  /* 0x0000000d0a00720c */ /* 0x004fc60003f05270 */
[----:B----4-:R-:W-:-:S10]  /*0290*/  VIADD R11, R6, 0x2 ;  /* 0x00000002060b7836 */ /* 0x010fd40000000000 */
[----:B------:R-:W-:Y:S01]  /*02a0*/  @P0 VIADD R11, R6, 0xffffffff ;  /* 0xffffffff060b0836 */ /* 0x000fe20000000000 */
[----:B---3--:R-:W-:-:S04]  /*02b0*/  VIMNMX R0, PT, PT, R0, R9, !PT ;  /* 0x0000000900007248 */ /* 0x008fc80007fe0100 */
[----:B------:R-:W-:-:S05]  /*02c0*/  VIADDMNMX.RELU R11, R0, 0xfffffffe, R11, !PT ;  /* 0xfffffffe000b7846 */ /* 0x000fca000780110b */
[----:B------:R-:W-:Y:S01]  /*02d0*/  STG.E desc[UR4][R2.64], R11 ;  /* 0x0000000b02007986 */ /* 0x000fe2000c101904 */
[----:B------:R-:W-:Y:S05]  /*02e0*/  EXIT ;  /* 0x000000000000794d */ /* 0x000fea0003800000 */
.L_x_0:
[----:B------:R-:W-:-:S00]  /*02f0*/  BRA `(.L_x_0) ;  /* 0xfffffffc00fc7947 */ /* 0x000fc0000383ffff */
[----:B------:R-:W-:-:S00]  /*0300*/  NOP ;  /* 0x0000000000007918 */ /* 0x000fc00000000000 */
[----:B------:R-:W-:-:S00]  /*0310*/  NOP ;  /* 0x0000000000007918 */ /* 0x000fc00000000000 */
[----:B------:R-:W-:-:S00]  /*0320*/  NOP ;  /* 0x0000000000007918 */ /* 0x000fc00000000000 */
[----:B------:R-:W-:-:S00]  /*0330*/  NOP ;  /* 0x0000000000007918 */ /* 0x000fc00000000000 */
[----:B------:R-:W-:-:S00]  /*0340*/  NOP ;  /* 0x0000000000007918 */ /* 0x000fc00000000000 */
[----:B------:R-:W-:-:S00]  /*0350*/  NOP ;  /* 0x0000000000007918 */ /* 0x000fc00000000000 */
[----:B------:R-:W-:-:S00]  /*0360*/  NOP ;  /* 0x0000000000007918 */ /* 0x000fc00000000000 */
[----:B------:R-:W-:-:S00]  /*0370*/  NOP ;  /* 0x0000000000007918 */ /* 0x000fc00000000000 */
.L_x_1:


//--------------------- .nv.shared.reserved.0     --------------------------
	.section	.nv.shared.reserved.0,"aw",@nobits
	.weak		__nv_reservedSMEM_offset_0_alias
	.size		__nv_reservedSMEM_offset_0_alias, 0, 64
	.other		__nv_reservedSMEM_offset_0_alias,@"STO_CUDA_RESERVED_SHARED STV_DEFAULT"
__nv_reservedSMEM_offset_0_alias:
	.zero		0
	.zero		64


//--------------------- .nv.constant0._Z19smithWatermanKernelPcS_Piii --------------------------
	.section	.nv.constant0._Z19smithWatermanKernelPcS_Piii,"a",@progbits
	.sectionflags	@""
	.align	4
.nv.constant0._Z19smithWatermanKernelPcS_Piii:
	.zero		928


//--------------------- SYMBOLS --------------------------

	.type		.nv.reservedSmem.offset0,@object
	.size		.nv.reservedSmem.offset0,0x4
